//
// Generated by NVIDIA NVVM Compiler
//
// Compiler Build ID: CL-36424714
// Cuda compilation tools, release 13.0, V13.0.88
// Based on NVVM 20.0.0
//

.version 9.0
.target sm_100
.address_size 64

	// .globl	_Z16loadBalancedSpMVPfS_PiS_S0_
.extern .shared .align 16 .b8 partialSum[];

.visible .entry _Z16loadBalancedSpMVPfS_PiS_S0_(
	.param .u64 .ptr .align 1 _Z16loadBalancedSpMVPfS_PiS_S0__param_0,
	.param .u64 .ptr .align 1 _Z16loadBalancedSpMVPfS_PiS_S0__param_1,
	.param .u64 .ptr .align 1 _Z16loadBalancedSpMVPfS_PiS_S0__param_2,
	.param .u64 .ptr .align 1 _Z16loadBalancedSpMVPfS_PiS_S0__param_3,
	.param .u64 .ptr .align 1 _Z16loadBalancedSpMVPfS_PiS_S0__param_4
)
{
	.reg .pred 	%p<15>;
	.reg .b32 	%r<78>;
	.reg .b32 	%f<127>;
	.reg .b64 	%rd<87>;

	ld.param.u64 	%rd6, [_Z16loadBalancedSpMVPfS_PiS_S0__param_0];
	ld.param.u64 	%rd7, [_Z16loadBalancedSpMVPfS_PiS_S0__param_1];
	ld.param.u64 	%rd8, [_Z16loadBalancedSpMVPfS_PiS_S0__param_2];
	ld.param.u64 	%rd9, [_Z16loadBalancedSpMVPfS_PiS_S0__param_3];
	ld.param.u64 	%rd10, [_Z16loadBalancedSpMVPfS_PiS_S0__param_4];
	cvta.to.global.u64 	%rd1, %rd7;
	cvta.to.global.u64 	%rd2, %rd9;
	cvta.to.global.u64 	%rd3, %rd10;
	cvta.to.global.u64 	%rd11, %rd8;
	mov.u32 	%r26, %ctaid.x;
	mov.u32 	%r27, %ntid.x;
	mov.u32 	%r1, %tid.x;
	mad.lo.s32 	%r28, %r26, %r27, %r1;
	shr.s32 	%r29, %r28, 31;
	shr.u32 	%r30, %r29, 28;
	add.s32 	%r31, %r28, %r30;
	shr.s32 	%r2, %r31, 4;
	mul.wide.s32 	%rd12, %r2, 4;
	add.s64 	%rd13, %rd11, %rd12;
	ld.global.u32 	%r3, [%rd13];
	ld.global.u32 	%r4, [%rd13+4];
	shl.b32 	%r32, %r1, 2;
	mov.u32 	%r33, partialSum;
	add.s32 	%r5, %r33, %r32;
	mov.b32 	%r34, 0;
	st.shared.u32 	[%r5], %r34;
	st.shared.u32 	[%r5+64], %r34;
	add.s32 	%r77, %r3, %r1;
	setp.ge.s32 	%p1, %r77, %r4;
	@%p1 bra 	$L__BB0_14;
	add.s32 	%r35, %r77, 16;
	max.s32 	%r36, %r4, %r35;
	not.b32 	%r37, %r1;
	add.s32 	%r38, %r36, %r37;
	sub.s32 	%r39, %r38, %r3;
	shr.u32 	%r40, %r39, 4;
	add.s32 	%r7, %r40, 1;
	and.b32  	%r8, %r7, 15;
	setp.lt.u32 	%p2, %r39, 240;
	mov.f32 	%f125, 0f00000000;
	@%p2 bra 	$L__BB0_4;
	and.b32  	%r41, %r7, 536870896;
	neg.s32 	%r76, %r41;
	add.s64 	%rd4, %rd3, 512;
	add.s64 	%rd5, %rd2, 512;
	mov.f32 	%f125, 0f00000000;
$L__BB0_3:
	.pragma "nounroll";
	mul.wide.s32 	%rd14, %r77, 4;
	add.s64 	%rd15, %rd4, %rd14;
	add.s64 	%rd16, %rd5, %rd14;
	ld.global.u32 	%r42, [%rd15+-512];
	ld.global.f32 	%f17, [%rd16+-512];
	mul.wide.s32 	%rd17, %r42, 4;
	add.s64 	%rd18, %rd1, %rd17;
	ld.global.f32 	%f18, [%rd18];
	fma.rn.f32 	%f19, %f17, %f18, %f125;
	ld.global.u32 	%r43, [%rd15+-448];
	ld.global.f32 	%f20, [%rd16+-448];
	mul.wide.s32 	%rd19, %r43, 4;
	add.s64 	%rd20, %rd1, %rd19;
	ld.global.f32 	%f21, [%rd20];
	fma.rn.f32 	%f22, %f20, %f21, %f19;
	ld.global.u32 	%r44, [%rd15+-384];
	ld.global.f32 	%f23, [%rd16+-384];
	mul.wide.s32 	%rd21, %r44, 4;
	add.s64 	%rd22, %rd1, %rd21;
	ld.global.f32 	%f24, [%rd22];
	fma.rn.f32 	%f25, %f23, %f24, %f22;
	ld.global.u32 	%r45, [%rd15+-320];
	ld.global.f32 	%f26, [%rd16+-320];
	mul.wide.s32 	%rd23, %r45, 4;
	add.s64 	%rd24, %rd1, %rd23;
	ld.global.f32 	%f27, [%rd24];
	fma.rn.f32 	%f28, %f26, %f27, %f25;
	ld.global.u32 	%r46, [%rd15+-256];
	ld.global.f32 	%f29, [%rd16+-256];
	mul.wide.s32 	%rd25, %r46, 4;
	add.s64 	%rd26, %rd1, %rd25;
	ld.global.f32 	%f30, [%rd26];
	fma.rn.f32 	%f31, %f29, %f30, %f28;
	ld.global.u32 	%r47, [%rd15+-192];
	ld.global.f32 	%f32, [%rd16+-192];
	mul.wide.s32 	%rd27, %r47, 4;
	add.s64 	%rd28, %rd1, %rd27;
	ld.global.f32 	%f33, [%rd28];
	fma.rn.f32 	%f34, %f32, %f33, %f31;
	ld.global.u32 	%r48, [%rd15+-128];
	ld.global.f32 	%f35, [%rd16+-128];
	mul.wide.s32 	%rd29, %r48, 4;
	add.s64 	%rd30, %rd1, %rd29;
	ld.global.f32 	%f36, [%rd30];
	fma.rn.f32 	%f37, %f35, %f36, %f34;
	ld.global.u32 	%r49, [%rd15+-64];
	ld.global.f32 	%f38, [%rd16+-64];
	mul.wide.s32 	%rd31, %r49, 4;
	add.s64 	%rd32, %rd1, %rd31;
	ld.global.f32 	%f39, [%rd32];
	fma.rn.f32 	%f40, %f38, %f39, %f37;
	ld.global.u32 	%r50, [%rd15];
	ld.global.f32 	%f41, [%rd16];
	mul.wide.s32 	%rd33, %r50, 4;
	add.s64 	%rd34, %rd1, %rd33;
	ld.global.f32 	%f42, [%rd34];
	fma.rn.f32 	%f43, %f41, %f42, %f40;
	ld.global.u32 	%r51, [%rd15+64];
	ld.global.f32 	%f44, [%rd16+64];
	mul.wide.s32 	%rd35, %r51, 4;
	add.s64 	%rd36, %rd1, %rd35;
	ld.global.f32 	%f45, [%rd36];
	fma.rn.f32 	%f46, %f44, %f45, %f43;
	ld.global.u32 	%r52, [%rd15+128];
	ld.global.f32 	%f47, [%rd16+128];
	mul.wide.s32 	%rd37, %r52, 4;
	add.s64 	%rd38, %rd1, %rd37;
	ld.global.f32 	%f48, [%rd38];
	fma.rn.f32 	%f49, %f47, %f48, %f46;
	ld.global.u32 	%r53, [%rd15+192];
	ld.global.f32 	%f50, [%rd16+192];
	mul.wide.s32 	%rd39, %r53, 4;
	add.s64 	%rd40, %rd1, %rd39;
	ld.global.f32 	%f51, [%rd40];
	fma.rn.f32 	%f52, %f50, %f51, %f49;
	ld.global.u32 	%r54, [%rd15+256];
	ld.global.f32 	%f53, [%rd16+256];
	mul.wide.s32 	%rd41, %r54, 4;
	add.s64 	%rd42, %rd1, %rd41;
	ld.global.f32 	%f54, [%rd42];
	fma.rn.f32 	%f55, %f53, %f54, %f52;
	ld.global.u32 	%r55, [%rd15+320];
	ld.global.f32 	%f56, [%rd16+320];
	mul.wide.s32 	%rd43, %r55, 4;
	add.s64 	%rd44, %rd1, %rd43;
	ld.global.f32 	%f57, [%rd44];
	fma.rn.f32 	%f58, %f56, %f57, %f55;
	ld.global.u32 	%r56, [%rd15+384];
	ld.global.f32 	%f59, [%rd16+384];
	mul.wide.s32 	%rd45, %r56, 4;
	add.s64 	%rd46, %rd1, %rd45;
	ld.global.f32 	%f60, [%rd46];
	fma.rn.f32 	%f61, %f59, %f60, %f58;
	ld.global.u32 	%r57, [%rd15+448];
	ld.global.f32 	%f62, [%rd16+448];
	mul.wide.s32 	%rd47, %r57, 4;
	add.s64 	%rd48, %rd1, %rd47;
	ld.global.f32 	%f63, [%rd48];
	fma.rn.f32 	%f125, %f62, %f63, %f61;
	add.s32 	%r77, %r77, 256;
	add.s32 	%r76, %r76, 16;
	setp.eq.s32 	%p3, %r76, 0;
	@%p3 bra 	$L__BB0_4;
	bra.uni 	$L__BB0_3;
$L__BB0_4:
	setp.eq.s32 	%p4, %r8, 0;
	@%p4 bra 	$L__BB0_13;
	and.b32  	%r11, %r7, 7;
	setp.lt.u32 	%p5, %r8, 8;
	@%p5 bra 	$L__BB0_7;
	mul.wide.s32 	%rd49, %r77, 4;
	add.s64 	%rd50, %rd3, %rd49;
	ld.global.u32 	%r58, [%rd50];
	add.s64 	%rd51, %rd2, %rd49;
	ld.global.f32 	%f65, [%rd51];
	mul.wide.s32 	%rd52, %r58, 4;
	add.s64 	%rd53, %rd1, %rd52;
	ld.global.f32 	%f66, [%rd53];
	fma.rn.f32 	%f67, %f65, %f66, %f125;
	ld.global.u32 	%r59, [%rd50+64];
	ld.global.f32 	%f68, [%rd51+64];
	mul.wide.s32 	%rd54, %r59, 4;
	add.s64 	%rd55, %rd1, %rd54;
	ld.global.f32 	%f69, [%rd55];
	fma.rn.f32 	%f70, %f68, %f69, %f67;
	ld.global.u32 	%r60, [%rd50+128];
	ld.global.f32 	%f71, [%rd51+128];
	mul.wide.s32 	%rd56, %r60, 4;
	add.s64 	%rd57, %rd1, %rd56;
	ld.global.f32 	%f72, [%rd57];
	fma.rn.f32 	%f73, %f71, %f72, %f70;
	ld.global.u32 	%r61, [%rd50+192];
	ld.global.f32 	%f74, [%rd51+192];
	mul.wide.s32 	%rd58, %r61, 4;
	add.s64 	%rd59, %rd1, %rd58;
	ld.global.f32 	%f75, [%rd59];
	fma.rn.f32 	%f76, %f74, %f75, %f73;
	ld.global.u32 	%r62, [%rd50+256];
	ld.global.f32 	%f77, [%rd51+256];
	mul.wide.s32 	%rd60, %r62, 4;
	add.s64 	%rd61, %rd1, %rd60;
	ld.global.f32 	%f78, [%rd61];
	fma.rn.f32 	%f79, %f77, %f78, %f76;
	ld.global.u32 	%r63, [%rd50+320];
	ld.global.f32 	%f80, [%rd51+320];
	mul.wide.s32 	%rd62, %r63, 4;
	add.s64 	%rd63, %rd1, %rd62;
	ld.global.f32 	%f81, [%rd63];
	fma.rn.f32 	%f82, %f80, %f81, %f79;
	ld.global.u32 	%r64, [%rd50+384];
	ld.global.f32 	%f83, [%rd51+384];
	mul.wide.s32 	%rd64, %r64, 4;
	add.s64 	%rd65, %rd1, %rd64;
	ld.global.f32 	%f84, [%rd65];
	fma.rn.f32 	%f85, %f83, %f84, %f82;
	ld.global.u32 	%r65, [%rd50+448];
	ld.global.f32 	%f86, [%rd51+448];
	mul.wide.s32 	%rd66, %r65, 4;
	add.s64 	%rd67, %rd1, %rd66;
	ld.global.f32 	%f87, [%rd67];
	fma.rn.f32 	%f125, %f86, %f87, %f85;
	add.s32 	%r77, %r77, 128;
$L__BB0_7:
	setp.eq.s32 	%p6, %r11, 0;
	@%p6 bra 	$L__BB0_13;
	and.b32  	%r14, %r7, 3;
	setp.lt.u32 	%p7, %r11, 4;
	@%p7 bra 	$L__BB0_10;
	mul.wide.s32 	%rd68, %r77, 4;
	add.s64 	%rd69, %rd3, %rd68;
	ld.global.u32 	%r66, [%rd69];
	add.s64 	%rd70, %rd2, %rd68;
	ld.global.f32 	%f89, [%rd70];
	mul.wide.s32 	%rd71, %r66, 4;
	add.s64 	%rd72, %rd1, %rd71;
	ld.global.f32 	%f90, [%rd72];
	fma.rn.f32 	%f91, %f89, %f90, %f125;
	ld.global.u32 	%r67, [%rd69+64];
	ld.global.f32 	%f92, [%rd70+64];
	mul.wide.s32 	%rd73, %r67, 4;
	add.s64 	%rd74, %rd1, %rd73;
	ld.global.f32 	%f93, [%rd74];
	fma.rn.f32 	%f94, %f92, %f93, %f91;
	ld.global.u32 	%r68, [%rd69+128];
	ld.global.f32 	%f95, [%rd70+128];
	mul.wide.s32 	%rd75, %r68, 4;
	add.s64 	%rd76, %rd1, %rd75;
	ld.global.f32 	%f96, [%rd76];
	fma.rn.f32 	%f97, %f95, %f96, %f94;
	ld.global.u32 	%r69, [%rd69+192];
	ld.global.f32 	%f98, [%rd70+192];
	mul.wide.s32 	%rd77, %r69, 4;
	add.s64 	%rd78, %rd1, %rd77;
	ld.global.f32 	%f99, [%rd78];
	fma.rn.f32 	%f125, %f98, %f99, %f97;
	add.s32 	%r77, %r77, 64;
$L__BB0_10:
	setp.eq.s32 	%p8, %r14, 0;
	@%p8 bra 	$L__BB0_13;
	neg.s32 	%r74, %r14;
$L__BB0_12:
	.pragma "nounroll";
	mul.wide.s32 	%rd79, %r77, 4;
	add.s64 	%rd80, %rd2, %rd79;
	add.s64 	%rd81, %rd3, %rd79;
	ld.global.u32 	%r70, [%rd81];
	ld.global.f32 	%f100, [%rd80];
	mul.wide.s32 	%rd82, %r70, 4;
	add.s64 	%rd83, %rd1, %rd82;
	ld.global.f32 	%f101, [%rd83];
	fma.rn.f32 	%f125, %f100, %f101, %f125;
	add.s32 	%r77, %r77, 16;
	add.s32 	%r74, %r74, 1;
	setp.ne.s32 	%p9, %r74, 0;
	@%p9 bra 	$L__BB0_12;
$L__BB0_13:
	st.shared.f32 	[%r5], %f125;
$L__BB0_14:
	bar.sync 	0;
	setp.gt.u32 	%p10, %r1, 15;
	@%p10 bra 	$L__BB0_16;
	ld.shared.f32 	%f102, [%r5+64];
	ld.shared.f32 	%f103, [%r5];
	add.f32 	%f104, %f102, %f103;
	st.shared.f32 	[%r5], %f104;
$L__BB0_16:
	bar.sync 	0;
	setp.gt.u32 	%p11, %r1, 7;
	@%p11 bra 	$L__BB0_18;
	ld.shared.f32 	%f105, [%r5+32];
	ld.shared.f32 	%f106, [%r5];
	add.f32 	%f107, %f105, %f106;
	st.shared.f32 	[%r5], %f107;
$L__BB0_18:
	bar.sync 	0;
	setp.gt.u32 	%p12, %r1, 3;
	@%p12 bra 	$L__BB0_20;
	ld.shared.f32 	%f108, [%r5+16];
	ld.shared.f32 	%f109, [%r5];
	add.f32 	%f110, %f108, %f109;
	st.shared.f32 	[%r5], %f110;
$L__BB0_20:
	bar.sync 	0;
	setp.gt.u32 	%p13, %r1, 1;
	@%p13 bra 	$L__BB0_22;
	ld.shared.f32 	%f111, [%r5+8];
	ld.shared.f32 	%f112, [%r5];
	add.f32 	%f113, %f111, %f112;
	st.shared.f32 	[%r5], %f113;
$L__BB0_22:
	bar.sync 	0;
	setp.ne.s32 	%p14, %r1, 0;
	@%p14 bra 	$L__BB0_24;
	ld.shared.f32 	%f114, [partialSum+4];
	ld.shared.f32 	%f115, [%r5];
	add.f32 	%f116, %f114, %f115;
	st.shared.f32 	[%r5], %f116;
	ld.shared.f32 	%f117, [partialSum];
	cvta.to.global.u64 	%rd84, %rd6;
	add.s64 	%rd86, %rd84, %rd12;
	st.global.f32 	[%rd86], %f117;
$L__BB0_24:
	ret;

}


// ===== COMPILED SASS (sm_100) =====

	.target	sm_100

	.elftype	@"ET_EXEC"


//--------------------- .note.nv.tkinfo           --------------------------
	.section	.note.nv.tkinfo,"",@"SHT_NOTE"
	.sectionflags	@"SHF_NOTE_NV_TKINFO"
	.tkinfo
        /*0018*/ 	.word	0x00000002
        /*0030*/ 	.string	""
        /*0030*/ 	.string	"ptxas"
        /*0030*/ 	.string	"Cuda compilation tools, release 13.0, V13.0.88"
        /*0030*/ 	.string	"Build cuda_13.0.r13.0/compiler.36424714_0"
        /*0030*/ 	.string	"-arch sm_100 -m 64 "



//--------------------- .note.nv.cuinfo           --------------------------
	.section	.note.nv.cuinfo,"",@"SHT_NOTE"
	.sectionflags	@"SHF_NOTE_NV_CUINFO"
        /*0018*/ 	.short	0x0002
        /*001a*/ 	.short	0x0064
        /*001c*/ 	.short	0x0082
	.zero		2


//--------------------- .nv.info                  --------------------------
	.section	.nv.info,"",@"SHT_CUDA_INFO"
	.align	4


	//----- nvinfo : EIATTR_REGCOUNT
	.align		4
        /*0000*/ 	.byte	0x04, 0x2f
        /*0002*/ 	.short	(.L_1 - .L_0)
	.align		4
.L_0:
        /*0004*/ 	.word	index@(_Z16loadBalancedSpMVPfS_PiS_S0_)
        /*0008*/ 	.word	0x00000020


	//----- nvinfo : EIATTR_FRAME_SIZE
	.align		4
.L_1:
        /*000c*/ 	.byte	0x04, 0x11
        /*000e*/ 	.short	(.L_3 - .L_2)
	.align		4
.L_2:
        /*0010*/ 	.word	index@(_Z16loadBalancedSpMVPfS_PiS_S0_)
        /*0014*/ 	.word	0x00000000


	//----- nvinfo : EIATTR_MIN_STACK_SIZE
	.align		4
.L_3:
        /*0018*/ 	.byte	0x04, 0x12
        /*001a*/ 	.short	(.L_5 - .L_4)
	.align		4
.L_4:
        /*001c*/ 	.word	index@(_Z16loadBalancedSpMVPfS_PiS_S0_)
        /*0020*/ 	.word	0x00000000
.L_5:


//--------------------- .nv.compat                --------------------------
	.section	.nv.compat,"",@"SHT_CUDA_COMPAT_INFO"
	.align	4
        /*0000*/ 	.byte	0x02, 0x09, 0x00, 0x00, 0x02, 0x02, 0x01, 0x00, 0x02, 0x05, 0x05, 0x00, 0x03, 0x07, 0x01, 0x01
        /*0010*/ 	.byte	0x02, 0x03, 0x00, 0x00, 0x02, 0x06, 0x01, 0x00, 0x04, 0x0b, 0x08, 0x00, 0x09, 0x00, 0x00, 0x00
        /*0020*/ 	.byte	0x00, 0x00, 0x00, 0x00


//--------------------- .nv.info._Z16loadBalancedSpMVPfS_PiS_S0_ --------------------------
	.section	.nv.info._Z16loadBalancedSpMVPfS_PiS_S0_,"",@"SHT_CUDA_INFO"
	.sectionflags	@""
	.align	4


	//----- nvinfo : EIATTR_CUDA_API_VERSION
	.align		4
        /*0000*/ 	.byte	0x04, 0x37
        /*0002*/ 	.short	(.L_7 - .L_6)
.L_6:
        /*0004*/ 	.word	0x00000082


	//----- nvinfo : EIATTR_KPARAM_INFO
	.align		4
.L_7:
        /*0008*/ 	.byte	0x04, 0x17
        /*000a*/ 	.short	(.L_9 - .L_8)
.L_8:
        /*000c*/ 	.word	0x00000000
        /*0010*/ 	.short	0x0004
        /*0012*/ 	.short	0x0020
        /*0014*/ 	.byte	0x00, 0xf5, 0x21, 0x00


	//----- nvinfo : EIATTR_KPARAM_INFO
	.align		4
.L_9:
        /*0018*/ 	.byte	0x04, 0x17
        /*001a*/ 	.short	(.L_11 - .L_10)
.L_10:
        /*001c*/ 	.word	0x00000000
        /*0020*/ 	.short	0x0003
        /*0022*/ 	.short	0x0018
        /*0024*/ 	.byte	0x00, 0xf5, 0x21, 0x00


	//----- nvinfo : EIATTR_KPARAM_INFO
	.align		4
.L_11:
        /*0028*/ 	.byte	0x04, 0x17
        /*002a*/ 	.short	(.L_13 - .L_12)
.L_12:
        /*002c*/ 	.word	0x00000000
        /*0030*/ 	.short	0x0002
        /*0032*/ 	.short	0x0010
        /*0034*/ 	.byte	0x00, 0xf5, 0x21, 0x00


	//----- nvinfo : EIATTR_KPARAM_INFO
	.align		4
.L_13:
        /*0038*/ 	.byte	0x04, 0x17
        /*003a*/ 	.short	(.L_15 - .L_14)
.L_14:
        /*003c*/ 	.word	0x00000000
        /*0040*/ 	.short	0x0001
        /*0042*/ 	.short	0x0008
        /*0044*/ 	.byte	0x00, 0xf5, 0x21, 0x00


	//----- nvinfo : EIATTR_KPARAM_INFO
	.align		4
.L_15:
        /*0048*/ 	.byte	0x04, 0x17
        /*004a*/ 	.short	(.L_17 - .L_16)
.L_16:
        /*004c*/ 	.word	0x00000000
        /*0050*/ 	.short	0x0000
        /*0052*/ 	.short	0x0000
        /*0054*/ 	.byte	0x00, 0xf5, 0x21, 0x00


	//----- nvinfo : EIATTR_SPARSE_MMA_MASK
	.align		4
.L_17:
        /*0058*/ 	.byte	0x03, 0x50
        /*005a*/ 	.short	0x0000


	//----- nvinfo : EIATTR_MAXREG_COUNT
	.align		4
        /*005c*/ 	.byte	0x03, 0x1b
        /*005e*/ 	.short	0x00ff


	//----- nvinfo : EIATTR_NUM_BARRIERS
	.align		4
        /*0060*/ 	.byte	0x02, 0x4c
        /*0062*/ 	.byte	0x01
	.zero		1


	//----- nvinfo : EIATTR_MERCURY_ISA_VERSION
	.align		4
        /*0064*/ 	.byte	0x03, 0x5f
        /*0066*/ 	.short	0x0101


	//----- nvinfo : EIATTR_VRC_CTA_INIT_COUNT
	.align		4
        /*0068*/ 	.byte	0x02, 0x4a
	.zero		1
	.zero		1


	//----- nvinfo : EIATTR_EXIT_INSTR_OFFSETS
	.align		4
        /*006c*/ 	.byte	0x04, 0x1c
        /*006e*/ 	.short	(.L_19 - .L_18)


	//   ....[0]....
.L_18:
        /*0070*/ 	.word	0x00001070


	//   ....[1]....
        /*0074*/ 	.word	0x00001130


	//----- nvinfo : EIATTR_CRS_STACK_SIZE
	.align		4
.L_19:
        /*0078*/ 	.byte	0x04, 0x1e
        /*007a*/ 	.short	(.L_21 - .L_20)
.L_20:
        /*007c*/ 	.word	0x00000000


	//----- nvinfo : EIATTR_CBANK_PARAM_SIZE
	.align		4
.L_21:
        /*0080*/ 	.byte	0x03, 0x19
        /*0082*/ 	.short	0x0028


	//----- nvinfo : EIATTR_PARAM_CBANK
	.align		4
        /*0084*/ 	.byte	0x04, 0x0a
        /*0086*/ 	.short	(.L_23 - .L_22)
	.align		4
.L_22:
        /*0088*/ 	.word	index@(.nv.constant0._Z16loadBalancedSpMVPfS_PiS_S0_)
        /*008c*/ 	.short	0x0380
        /*008e*/ 	.short	0x0028


	//----- nvinfo : EIATTR_SW_WAR
	.align		4
.L_23:
        /*0090*/ 	.byte	0x04, 0x36
        /*0092*/ 	.short	(.L_25 - .L_24)
.L_24:
        /*0094*/ 	.word	0x00000008
.L_25:


//--------------------- .nv.callgraph             --------------------------
	.section	.nv.callgraph,"",@"SHT_CUDA_CALLGRAPH"
	.align	4
	.sectionentsize	8
	.align		4
        /*0000*/ 	.word	0x00000000
	.align		4
        /*0004*/ 	.word	0xffffffff
	.align		4
        /*0008*/ 	.word	0x00000000
	.align		4
        /*000c*/ 	.word	0xfffffffe
	.align		4
        /*0010*/ 	.word	0x00000000
	.align		4
        /*0014*/ 	.word	0xfffffffd
	.align		4
        /*0018*/ 	.word	0x00000000
	.align		4
        /*001c*/ 	.word	0xfffffffc


//--------------------- .text._Z16loadBalancedSpMVPfS_PiS_S0_ --------------------------
	.section	.text._Z16loadBalancedSpMVPfS_PiS_S0_,"ax",@progbits
	.align	128
        .global         _Z16loadBalancedSpMVPfS_PiS_S0_
        .type           _Z16loadBalancedSpMVPfS_PiS_S0_,@function
        .size           _Z16loadBalancedSpMVPfS_PiS_S0_,(.L_x_13 - _Z16loadBalancedSpMVPfS_PiS_S0_)
        .other          _Z16loadBalancedSpMVPfS_PiS_S0_,@"STO_CUDA_ENTRY STV_DEFAULT"
_Z16loadBalancedSpMVPfS_PiS_S0_:
.text._Z16loadBalancedSpMVPfS_PiS_S0_:
[----:B------:R-:W-:Y:S01]  /*0000*/  LDC R1, c[0x0][0x37c] ;  /* 0x0000df00ff017b82 */ /* 0x000fe20000000800 */
[----:B------:R-:W0:Y:S07]  /*0010*/  S2R R0, SR_TID.X ;  /* 0x0000000000007919 */ /* 0x000e2e0000002100 */
[----:B------:R-:W0:Y:S01]  /*0020*/  S2UR UR4, SR_CTAID.X ;  /* 0x00000000000479c3 */ /* 0x000e220000002500 */
[----:B------:R-:W1:Y:S07]  /*0030*/  LDCU.64 UR6, c[0x0][0x358] ;  /* 0x00006b00ff0677ac */ /* 0x000e6e0008000a00 */
[----:B------:R-:W0:Y:S08]  /*0040*/  LDC R3, c[0x0][0x360] ;  /* 0x0000d800ff037b82 */ /* 0x000e300000000800 */
[----:B------:R-:W2:Y:S01]  /*0050*/  LDC.64 R4, c[0x0][0x390] ;  /* 0x0000e400ff047b82 */ /* 0x000ea20000000a00 */
[----:B0-----:R-:W-:-:S05]  /*0060*/  IMAD R2, R3, UR4, R0 ;  /* 0x0000000403027c24 */ /* 0x001fca000f8e0200 */
[----:B------:R-:W-:-:S04]  /*0070*/  SHF.R.S32.HI R3, RZ, 0x1f, R2 ;  /* 0x0000001fff037819 */ /* 0x000fc80000011402 */
[----:B------:R-:W-:-:S04]  /*0080*/  LEA.HI R2, R3, R2, RZ, 0x4 ;  /* 0x0000000203027211 */ /* 0x000fc800078f20ff */
[----:B------:R-:W-:-:S05]  /*0090*/  SHF.R.S32.HI R2, RZ, 0x4, R2 ;  /* 0x00000004ff027819 */ /* 0x000fca0000011402 */
[----:B--2---:R-:W-:-:S05]  /*00a0*/  IMAD.WIDE R4, R2, 0x4, R4 ;  /* 0x0000000402047825 */ /* 0x004fca00078e0204 */
[----:B-1----:R-:W2:Y:S04]  /*00b0*/  LDG.E R7, desc[UR6][R4.64] ;  /* 0x0000000604077981 */ /* 0x002ea8000c1e1900 */
[----:B------:R-:W3:Y:S01]  /*00c0*/  LDG.E R9, desc[UR6][R4.64+0x4] ;  /* 0x0000040604097981 */ /* 0x000ee2000c1e1900 */
[----:B------:R-:W0:Y:S01]  /*00d0*/  S2UR UR5, SR_CgaCtaId ;  /* 0x00000000000579c3 */ /* 0x000e220000008800 */
[----:B------:R-:W-:Y:S01]  /*00e0*/  UMOV UR4, 0x400 ;  /* 0x0000040000047882 */ /* 0x000fe20000000000 */
[----:B------:R-:W-:Y:S01]  /*00f0*/  BSSY.RECONVERGENT B0, `(.L_x_0) ;  /* 0x00000dd000007945 */ /* 0x000fe20003800200 */
[----:B0-----:R-:W-:-:S06]  /*0100*/  ULEA UR4, UR5, UR4, 0x18 ;  /* 0x0000000405047291 */ /* 0x001fcc000f8ec0ff */
[----:B------:R-:W-:-:S05]  /*0110*/  LEA R3, R0, UR4, 0x2 ;  /* 0x0000000400037c11 */ /* 0x000fca000f8e10ff */
[----:B------:R0:W-:Y:S04]  /*0120*/  STS [R3], RZ ;  /* 0x000000ff03007388 */ /* 0x0001e80000000800 */
[----:B------:R0:W-:Y:S01]  /*0130*/  STS [R3+0x40], RZ ;  /* 0x000040ff03007388 */ /* 0x0001e20000000800 */
[----:B--2---:R-:W-:-:S04]  /*0140*/  IADD3 R6, PT, PT, R7, R0, RZ ;  /* 0x0000000007067210 */ /* 0x004fc80007ffe0ff */
[----:B---3--:R-:W-:-:S13]  /*0150*/  ISETP.GE.AND P0, PT, R6, R9, PT ;  /* 0x000000090600720c */ /* 0x008fda0003f06270 */
[----:B0-----:R-:W-:Y:S05]  /*0160*/  @P0 BRA `(.L_x_1) ;  /* 0x0000000c00540947 */ /* 0x001fea0003800000 */
[----:B------:R-:W-:Y:S01]  /*0170*/  MOV R4, R6 ;  /* 0x0000000600047202 */ /* 0x000fe20000000f00 */
[----:B------:R-:W-:Y:S01]  /*0180*/  BSSY.RECONVERGENT B1, `(.L_x_2) ;  /* 0x000006a000017945 */ /* 0x000fe20003800200 */
[----:B------:R-:W-:Y:S01]  /*0190*/  LOP3.LUT R5, RZ, R0, RZ, 0x33, !PT ;  /* 0x00000000ff057212 */ /* 0x000fe200078e33ff */
[----:B------:R-:W-:Y:S01]  /*01a0*/  HFMA2 R22, -RZ, RZ, 0, 0 ;  /* 0x00000000ff167431 */ /* 0x000fe200000001ff */
[----:B------:R-:W-:-:S04]  /*01b0*/  VIADDMNMX R6, R4, 0x10, R9, !PT ;  /* 0x0000001004067846 */ /* 0x000fc80007800109 */
[----:B------:R-:W-:-:S04]  /*01c0*/  IADD3 R7, PT, PT, -R7, R6, R5 ;  /* 0x0000000607077210 */ /* 0x000fc80007ffe105 */
[C---:B------:R-:W-:Y:S02]  /*01d0*/  ISETP.GE.U32.AND P1, PT, R7.reuse, 0xf0, PT ;  /* 0x000000f00700780c */ /* 0x040fe40003f26070 */
[----:B------:R-:W-:-:S04]  /*01e0*/  LEA.HI R5, R7, 0x1, RZ, 0x1c ;  /* 0x0000000107057811 */ /* 0x000fc800078fe0ff */
[----:B------:R-:W-:-:S04]  /*01f0*/  LOP3.LUT R6, R5, 0xf, RZ, 0xc0, !PT ;  /* 0x0000000f05067812 */ /* 0x000fc800078ec0ff */
[----:B------:R-:W-:-:S03]  /*0200*/  ISETP.NE.AND P0, PT, R6, RZ, PT ;  /* 0x000000ff0600720c */ /* 0x000fc60003f05270 */
[----:B------:R-:W-:Y:S10]  /*0210*/  @!P1 BRA `(.L_x_3) ;  /* 0x0000000400809947 */ /* 0x000ff40003800000 */
[----:B------:R-:W0:Y:S01]  /*0220*/  LDC.64 R12, c[0x0][0x3a0] ;  /* 0x0000e800ff0c7b82 */ /* 0x000e220000000a00 */
[----:B------:R-:W-:Y:S02]  /*0230*/  LOP3.LUT R7, R5, 0x1ffffff0, RZ, 0xc0, !PT ;  /* 0x1ffffff005077812 */ /* 0x000fe400078ec0ff */
[----:B------:R-:W-:Y:S02]  /*0240*/  MOV R22, RZ ;  /* 0x000000ff00167202 */ /* 0x000fe40000000f00 */
[----:B------:R-:W-:-:S03]  /*0250*/  IADD3 R7, PT, PT, -R7, RZ, RZ ;  /* 0x000000ff07077210 */ /* 0x000fc60007ffe1ff */
[----:B------:R-:W1:Y:S01]  /*0260*/  LDC.64 R14, c[0x0][0x398] ;  /* 0x0000e600ff0e7b82 */ /* 0x000e620000000a00 */
[----:B0-----:R-:W-:-:S04]  /*0270*/  IADD3 R12, P1, PT, R12, 0x200, RZ ;  /* 0x000002000c0c7810 */ /* 0x001fc80007f3e0ff */
[----:B------:R-:W-:Y:S02]  /*0280*/  IADD3.X R13, PT, PT, RZ, R13, RZ, P1, !PT ;  /* 0x0000000dff0d7210 */ /* 0x000fe40000ffe4ff */
[----:B-1----:R-:W-:-:S04]  /*0290*/  IADD3 R14, P2, PT, R14, 0x200, RZ ;  /* 0x000002000e0e7810 */ /* 0x002fc80007f5e0ff */
[----:B------:R-:W-:-:S09]  /*02a0*/  IADD3.X R15, PT, PT, RZ, R15, RZ, P2, !PT ;  /* 0x0000000fff0f7210 */ /* 0x000fd200017fe4ff */
.L_x_4:
[C---:B------:R-:W-:Y:S01]  /*02b0*/  IMAD.WIDE R28, R4.reuse, 0x4, R12 ;  /* 0x00000004041c7825 */ /* 0x040fe200078e020c */
[----:B------:R-:W0:Y:S04]  /*02c0*/  LDC.64 R16, c[0x0][0x388] ;  /* 0x0000e200ff107b82 */ /* 0x000e280000000a00 */
[----:B------:R-:W0:Y:S04]  /*02d0*/  LDG.E R11, desc[UR6][R28.64+-0x200] ;  /* 0xfffe00061c0b7981 */ /* 0x000e28000c1e1900 */
[----:B------:R-:W2:Y:S01]  /*02e0*/  LDG.E R9, desc[UR6][R28.64+-0x1c0] ;  /* 0xfffe40061c097981 */ /* 0x000ea2000c1e1900 */
[----:B------:R-:W-:-:S03]  /*02f0*/  IMAD.WIDE R20, R4, 0x4, R14 ;  /* 0x0000000404147825 */ /* 0x000fc600078e020e */
[----:B------:R-:W3:Y:S04]  /*0300*/  LDG.E R27, desc[UR6][R28.64+-0x180] ;  /* 0xfffe80061c1b7981 */ /* 0x000ee8000c1e1900 */
[----:B------:R-:W4:Y:S04]  /*0310*/  LDG.E R23, desc[UR6][R20.64+-0x200] ;  /* 0xfffe000614177981 */ /* 0x000f28000c1e1900 */
[----:B------:R-:W5:Y:S04]  /*0320*/  LDG.E R25, desc[UR6][R28.64+-0x100] ;  /* 0xffff00061c197981 */ /* 0x000f68000c1e1900 */
[----:B------:R-:W5:Y:S01]  /*0330*/  LDG.E R18, desc[UR6][R20.64+-0x1c0] ;  /* 0xfffe400614127981 */ /* 0x000f62000c1e1900 */
[----:B0-----:R-:W-:-:S05]  /*0340*/  IMAD.WIDE R10, R11, 0x4, R16 ;  /* 0x000000040b0a7825 */ /* 0x001fca00078e0210 */
[----:B------:R-:W4:Y:S04]  /*0350*/  LDG.E R19, desc[UR6][R10.64] ;  /* 0x000000060a137981 */ /* 0x000f28000c1e1900 */
[----:B------:R-:W5:Y:S01]  /*0360*/  LDG.E R11, desc[UR6][R28.64+-0x140] ;  /* 0xfffec0061c0b7981 */ /* 0x000f62000c1e1900 */
[----:B--2---:R-:W-:-:S04]  /*0370*/  IMAD.WIDE R8, R9, 0x4, R16 ;  /* 0x0000000409087825 */ /* 0x004fc800078e0210 */
[----:B---3--:R-:W-:Y:S02]  /*0380*/  IMAD.WIDE R26, R27, 0x4, R16 ;  /* 0x000000041b1a7825 */ /* 0x008fe400078e0210 */
[----:B------:R-:W2:Y:S04]  /*0390*/  LDG.E R9, desc[UR6][R8.64] ;  /* 0x0000000608097981 */ /* 0x000ea8000c1e1900 */
[----:B------:R0:W3:Y:S04]  /*03a0*/  LDG.E R8, desc[UR6][R26.64] ;  /* 0x000000061a087981 */ /* 0x0000e8000c1e1900 */
[----:B------:R-:W0:Y:S01]  /*03b0*/  LDG.E R27, desc[UR6][R28.64+-0xc0] ;  /* 0xffff40061c1b7981 */ /* 0x000e22000c1e1900 */
[----:B----4-:R-:W-:-:S03]  /*03c0*/  FFMA R22, R23, R19, R22 ;  /* 0x0000001317167223 */ /* 0x010fc60000000016 */
[----:B------:R-:W3:Y:S04]  /*03d0*/  LDG.E R23, desc[UR6][R20.64+-0x180] ;  /* 0xfffe800614177981 */ /* 0x000ee8000c1e1900 */
[----:B------:R-:W4:Y:S01]  /*03e0*/  LDG.E R19, desc[UR6][R20.64+-0x140] ;  /* 0xfffec00614137981 */ /* 0x000f22000c1e1900 */
[----:B-----5:R-:W-:-:S06]  /*03f0*/  IMAD.WIDE R10, R11, 0x4, R16 ;  /* 0x000000040b0a7825 */ /* 0x020fcc00078e0210 */
[----:B------:R-:W4:Y:S01]  /*0400*/  LDG.E R10, desc[UR6][R10.64] ;  /* 0x000000060a0a7981 */ /* 0x000f22000c1e1900 */
[----:B------:R-:W-:-:S04]  /*0410*/  IMAD.WIDE R24, R25, 0x4, R16 ;  /* 0x0000000419187825 */ /* 0x000fc800078e0210 */
[----:B--2---:R-:W-:Y:S02]  /*0420*/  FFMA R18, R18, R9, R22 ;  /* 0x0000000912127223 */ /* 0x004fe40000000016 */
[----:B------:R-:W2:Y:S04]  /*0430*/  LDG.E R9, desc[UR6][R20.64+-0x100] ;  /* 0xffff000614097981 */ /* 0x000ea8000c1e1900 */
[----:B------:R-:W2:Y:S04]  /*0440*/  LDG.E R24, desc[UR6][R24.64] ;  /* 0x0000000618187981 */ /* 0x000ea8000c1e1900 */
[----:B------:R-:W5:Y:S04]  /*0450*/  LDG.E R11, desc[UR6][R28.64+-0x80] ;  /* 0xffff80061c0b7981 */ /* 0x000f68000c1e1900 */
[----:B------:R-:W5:Y:S04]  /*0460*/  LDG.E R22, desc[UR6][R20.64+-0xc0] ;  /* 0xffff400614167981 */ /* 0x000f68000c1e1900 */
[----:B------:R-:W5:Y:S01]  /*0470*/  LDG.E R25, desc[UR6][R20.64+-0x80] ;  /* 0xffff800614197981 */ /* 0x000f62000c1e1900 */
[----:B0-----:R-:W-:-:S04]  /*0480*/  IMAD.WIDE R26, R27, 0x4, R16 ;  /* 0x000000041b1a7825 */ /* 0x001fc800078e0210 */
[----:B---3--:R-:W-:Y:S02]  /*0490*/  FFMA R23, R23, R8, R18 ;  /* 0x0000000817177223 */ /* 0x008fe40000000012 */
[----:B------:R2:W3:Y:S04]  /*04a0*/  LDG.E R8, desc[UR6][R26.64] ;  /* 0x000000061a087981 */ /* 0x0004e8000c1e1900 */
[----:B------:R-:W3:Y:S01]  /*04b0*/  LDG.E R18, desc[UR6][R28.64+-0x40] ;  /* 0xffffc0061c127981 */ /* 0x000ee2000c1e1900 */
[----:B----4-:R-:W-:-:S03]  /*04c0*/  FFMA R23, R19, R10, R23 ;  /* 0x0000000a13177223 */ /* 0x010fc60000000017 */
[----:B------:R-:W4:Y:S01]  /*04d0*/  LDG.E R19, desc[UR6][R28.64] ;  /* 0x000000061c137981 */ /* 0x000f22000c1e1900 */
[----:B--2---:R-:W-:-:S03]  /*04e0*/  FFMA R27, R9, R24, R23 ;  /* 0x00000018091b7223 */ /* 0x004fc60000000017 */
[----:B------:R-:W2:Y:S01]  /*04f0*/  LDG.E R9, desc[UR6][R28.64+0x40] ;  /* 0x000040061c097981 */ /* 0x000ea2000c1e1900 */
[----:B-----5:R-:W-:-:S05]  /*0500*/  IMAD.WIDE R10, R11, 0x4, R16 ;  /* 0x000000040b0a7825 */ /* 0x020fca00078e0210 */
[----:B------:R-:W5:Y:S04]  /*0510*/  LDG.E R23, desc[UR6][R10.64] ;  /* 0x000000060a177981 */ /* 0x000f68000c1e1900 */
[----:B------:R-:W2:Y:S01]  /*0520*/  LDG.E R11, desc[UR6][R28.64+0x80] ;  /* 0x000080061c0b7981 */ /* 0x000ea2000c1e1900 */
[----:B---3--:R-:W-:-:S03]  /*0530*/  FFMA R8, R22, R8, R27 ;  /* 0x0000000816087223 */ /* 0x008fc6000000001b */
[----:B------:R-:W3:Y:S01]  /*0540*/  LDG.E R22, desc[UR6][R20.64] ;  /* 0x0000000614167981 */ /* 0x000ee2000c1e1900 */
[----:B------:R-:W-:-:S03]  /*0550*/  IMAD.WIDE R26, R18, 0x4, R16 ;  /* 0x00000004121a7825 */ /* 0x000fc600078e0210 */
[----:B------:R-:W3:Y:S04]  /*0560*/  LDG.E R18, desc[UR6][R20.64+-0x40] ;  /* 0xffffc00614127981 */ /* 0x000ee8000c1e1900 */
[----:B------:R4:W3:Y:S02]  /*0570*/  LDG.E R24, desc[UR6][R26.64] ;  /* 0x000000061a187981 */ /* 0x0008e4000c1e1900 */
[----:B----4-:R-:W-:-:S05]  /*0580*/  IMAD.WIDE R26, R19, 0x4, R16 ;  /* 0x00000004131a7825 */ /* 0x010fca00078e0210 */
[----:B------:R-:W4:Y:S01]  /*0590*/  LDG.E R19, desc[UR6][R26.64] ;  /* 0x000000061a137981 */ /* 0x000f22000c1e1900 */
[----:B-----5:R-:W-:Y:S01]  /*05a0*/  FFMA R23, R25, R23, R8 ;  /* 0x0000001719177223 */ /* 0x020fe20000000008 */
[--C-:B--2---:R-:W-:Y:S02]  /*05b0*/  IMAD.WIDE R8, R9, 0x4, R16.reuse ;  /* 0x0000000409087825 */ /* 0x104fe400078e0210 */
[----:B------:R-:W2:Y:S02]  /*05c0*/  LDG.E R27, desc[UR6][R20.64+0x80] ;  /* 0x00008006141b7981 */ /* 0x000ea4000c1e1900 */
[----:B------:R-:W-:Y:S02]  /*05d0*/  IMAD.WIDE R10, R11, 0x4, R16 ;  /* 0x000000040b0a7825 */ /* 0x000fe400078e0210 */
[----:B------:R-:W5:Y:S04]  /*05e0*/  LDG.E R8, desc[UR6][R8.64] ;  /* 0x0000000608087981 */ /* 0x000f68000c1e1900 */
[----:B------:R-:W2:Y:S04]  /*05f0*/  LDG.E R26, desc[UR6][R20.64+0x180] ;  /* 0x00018006141a7981 */ /* 0x000ea8000c1e1900 */
[----:B------:R-:W2:Y:S04]  /*0600*/  LDG.E R10, desc[UR6][R10.64] ;  /* 0x000000060a0a7981 */ /* 0x000ea8000c1e1900 */
[----:B------:R-:W5:Y:S04]  /*0610*/  LDG.E R9, desc[UR6][R20.64+0x40] ;  /* 0x0000400614097981 */ /* 0x000f68000c1e1900 */
[----:B------:R-:W2:Y:S01]  /*0620*/  LDG.E R11, desc[UR6][R20.64+0x140] ;  /* 0x00014006140b7981 */ /* 0x000ea2000c1e1900 */
[----:B---3--:R-:W-:-:S03]  /*0630*/  FFMA R25, R18, R24, R23 ;  /* 0x0000001812197223 */ /* 0x008fc60000000017 */
[----:B------:R-:W3:Y:S04]  /*0640*/  LDG.E R18, desc[UR6][R28.64+0xc0] ;  /* 0x0000c0061c127981 */ /* 0x000ee8000c1e1900 */
[----:B------:R-:W3:Y:S01]  /*0650*/  LDG.E R23, desc[UR6][R28.64+0x100] ;  /* 0x000100061c177981 */ /* 0x000ee2000c1e1900 */
[----:B----4-:R-:W-:-:S03]  /*0660*/  FFMA R22, R22, R19, R25 ;  /* 0x0000001316167223 */ /* 0x010fc60000000019 */
[----:B------:R-:W4:Y:S04]  /*0670*/  LDG.E R25, desc[UR6][R28.64+0x140] ;  /* 0x000140061c197981 */ /* 0x000f28000c1e1900 */
[----:B------:R-:W4:Y:S04]  /*0680*/  LDG.E R19, desc[UR6][R28.64+0x180] ;  /* 0x000180061c137981 */ /* 0x000f28000c1e1900 */
[----:B------:R-:W4:Y:S01]  /*0690*/  LDG.E R29, desc[UR6][R28.64+0x1c0] ;  /* 0x0001c0061c1d7981 */ /* 0x000f22000c1e1900 */
[----:B-----5:R-:W-:-:S03]  /*06a0*/  FFMA R8, R9, R8, R22 ;  /* 0x0000000809087223 */ /* 0x020fc60000000016 */
[----:B------:R-:W5:Y:S01]  /*06b0*/  LDG.E R9, desc[UR6][R20.64+0xc0] ;  /* 0x0000c00614097981 */ /* 0x000f62000c1e1900 */
[----:B--2---:R-:W-:-:S03]  /*06c0*/  FFMA R8, R27, R10, R8 ;  /* 0x0000000a1b087223 */ /* 0x004fc60000000008 */
[----:B------:R-:W2:Y:S04]  /*06d0*/  LDG.E R10, desc[UR6][R20.64+0x100] ;  /* 0x00010006140a7981 */ /* 0x000ea8000c1e1900 */
[----:B------:R3:W2:Y:S02]  /*06e0*/  LDG.E R27, desc[UR6][R20.64+0x1c0] ;  /* 0x0001c006141b7981 */ /* 0x0006a4000c1e1900 */
[----:B---3--:R-:W-:-:S04]  /*06f0*/  IMAD.WIDE R20, R18, 0x4, R16 ;  /* 0x0000000412147825 */ /* 0x008fc800078e0210 */
[--C-:B------:R-:W-:Y:S02]  /*0700*/  IMAD.WIDE R22, R23, 0x4, R16.reuse ;  /* 0x0000000417167825 */ /* 0x100fe400078e0210 */
[----:B------:R-:W5:Y:S04]  /*0710*/  LDG.E R20, desc[UR6][R20.64] ;  /* 0x0000000614147981 */ /* 0x000f68000c1e1900 */
[----:B------:R-:W2:Y:S01]  /*0720*/  LDG.E R23, desc[UR6][R22.64] ;  /* 0x0000000616177981 */ /* 0x000ea2000c1e1900 */
[----:B----4-:R-:W-:-:S04]  /*0730*/  IMAD.WIDE R24, R25, 0x4, R16 ;  /* 0x0000000419187825 */ /* 0x010fc800078e0210 */
[--C-:B------:R-:W-:Y:S02]  /*0740*/  IMAD.WIDE R18, R19, 0x4, R16.reuse ;  /* 0x0000000413127825 */ /* 0x100fe400078e0210 */
[----:B------:R-:W3:Y:S04]  /*0750*/  LDG.E R24, desc[UR6][R24.64] ;  /* 0x0000000618187981 */ /* 0x000ee8000c1e1900 */
[----:B------:R-:W4:Y:S01]  /*0760*/  LDG.E R18, desc[UR6][R18.64] ;  /* 0x0000000612127981 */ /* 0x000f22000c1e1900 */
[----:B------:R-:W-:-:S06]  /*0770*/  IMAD.WIDE R16, R29, 0x4, R16 ;  /* 0x000000041d107825 */ /* 0x000fcc00078e0210 */
[----:B------:R-:W4:Y:S01]  /*0780*/  LDG.E R16, desc[UR6][R16.64] ;  /* 0x0000000610107981 */ /* 0x000f22000c1e1900 */
[----:B------:R-:W-:-:S04]  /*0790*/  IADD3 R7, PT, PT, R7, 0x10, RZ ;  /* 0x0000001007077810 */ /* 0x000fc80007ffe0ff */
[----:B------:R-:W-:Y:S02]  /*07a0*/  ISETP.NE.AND P1, PT, R7, RZ, PT ;  /* 0x000000ff0700720c */ /* 0x000fe40003f25270 */
[----:B------:R-:W-:Y:S01]  /*07b0*/  IADD3 R4, PT, PT, R4, 0x100, RZ ;  /* 0x0000010004047810 */ /* 0x000fe20007ffe0ff */
[----:B-----5:R-:W-:-:S04]  /*07c0*/  FFMA R9, R9, R20, R8 ;  /* 0x0000001409097223 */ /* 0x020fc80000000008 */
[----:B--2---:R-:W-:-:S04]  /*07d0*/  FFMA R10, R10, R23, R9 ;  /* 0x000000170a0a7223 */ /* 0x004fc80000000009 */
[----:B---3--:R-:W-:-:S04]  /*07e0*/  FFMA R11, R11, R24, R10 ;  /* 0x000000180b0b7223 */ /* 0x008fc8000000000a */
[----:B----4-:R-:W-:-:S04]  /*07f0*/  FFMA R26, R26, R18, R11 ;  /* 0x000000121a1a7223 */ /* 0x010fc8000000000b */
[----:B------:R-:W-:Y:S01]  /*0800*/  FFMA R22, R27, R16, R26 ;  /* 0x000000101b167223 */ /* 0x000fe2000000001a */
[----:B------:R-:W-:Y:S06]  /*0810*/  @P1 BRA `(.L_x_4) ;  /* 0xfffffff800a41947 */ /* 0x000fec000383ffff */
.L_x_3:
[----:B------:R-:W-:Y:S05]  /*0820*/  BSYNC.RECONVERGENT B1 ;  /* 0x0000000000017941 */ /* 0x000fea0003800200 */
.L_x_2:
[----:B------:R-:W-:Y:S04]  /*0830*/  BSSY.RECONVERGENT B1, `(.L_x_5) ;  /* 0x0000067000017945 */ /* 0x000fe80003800200 */
[----:B------:R-:W-:Y:S05]  /*0840*/  @!P0 BRA `(.L_x_6) ;  /* 0x0000000400948947 */ /* 0x000fea0003800000 */
[----:B------:R-:W-:Y:S01]  /*0850*/  ISETP.GE.U32.AND P0, PT, R6, 0x8, PT ;  /* 0x000000080600780c */ /* 0x000fe20003f06070 */
[----:B------:R-:W-:Y:S01]  /*0860*/  BSSY.RECONVERGENT B2, `(.L_x_7) ;  /* 0x0000032000027945 */ /* 0x000fe20003800200 */
[----:B------:R-:W-:-:S04]  /*0870*/  LOP3.LUT R24, R5, 0x7, RZ, 0xc0, !PT ;  /* 0x0000000705187812 */ /* 0x000fc800078ec0ff */
[----:B------:R-:W-:-:S07]  /*0880*/  ISETP.NE.AND P1, PT, R24, RZ, PT ;  /* 0x000000ff1800720c */ /* 0x000fce0003f25270 */
[----:B------:R-:W-:Y:S06]  /*0890*/  @!P0 BRA `(.L_x_8) ;  /* 0x0000000000b88947 */ /* 0x000fec0003800000 */
[----:B------:R-:W0:Y:S08]  /*08a0*/  LDC.64 R28, c[0x0][0x3a0] ;  /* 0x0000e800ff1c7b82 */ /* 0x000e300000000a00 */
[----:B------:R-:W1:Y:S08]  /*08b0*/  LDC.64 R8, c[0x0][0x388] ;  /* 0x0000e200ff087b82 */ /* 0x000e700000000a00 */
[----:B------:R-:W2:Y:S01]  /*08c0*/  LDC.64 R6, c[0x0][0x398] ;  /* 0x0000e600ff067b82 */ /* 0x000ea20000000a00 */
[----:B0-----:R-:W-:-:S05]  /*08d0*/  IMAD.WIDE R28, R4, 0x4, R28 ;  /* 0x00000004041c7825 */ /* 0x001fca00078e021c */
[----:B------:R-:W1:Y:S04]  /*08e0*/  LDG.E R17, desc[UR6][R28.64] ;  /* 0x000000061c117981 */ /* 0x000e68000c1e1900 */
[----:B------:R-:W3:Y:S04]  /*08f0*/  LDG.E R21, desc[UR6][R28.64+0x40] ;  /* 0x000040061c157981 */ /* 0x000ee8000c1e1900 */
[----:B------:R-:W4:Y:S04]  /*0900*/  LDG.E R11, desc[UR6][R28.64+0x80] ;  /* 0x000080061c0b7981 */ /* 0x000f28000c1e1900 */
[----:B------:R-:W5:Y:S01]  /*0910*/  LDG.E R13, desc[UR6][R28.64+0xc0] ;  /* 0x0000c0061c0d7981 */ /* 0x000f62000c1e1900 */
[----:B--2---:R-:W-:-:S03]  /*0920*/  IMAD.WIDE R6, R4, 0x4, R6 ;  /* 0x0000000404067825 */ /* 0x004fc600078e0206 */
[----:B------:R-:W2:Y:S04]  /*0930*/  LDG.E R15, desc[UR6][R28.64+0x100] ;  /* 0x000100061c0f7981 */ /* 0x000ea8000c1e1900 */
[----:B------:R-:W2:Y:S04]  /*0940*/  LDG.E R27, desc[UR6][R6.64] ;  /* 0x00000006061b7981 */ /* 0x000ea8000c1e1900 */
[----:B------:R-:W2:Y:S04]  /*0950*/  LDG.E R23, desc[UR6][R28.64+0x180] ;  /* 0x000180061c177981 */ /* 0x000ea8000c1e1900 */
[----:B------:R-:W2:Y:S04]  /*0960*/  LDG.E R19, desc[UR6][R28.64+0x1c0] ;  /* 0x0001c0061c137981 */ /* 0x000ea8000c1e1900 */
[----:B------:R-:W2:Y:S04]  /*0970*/  LDG.E R25, desc[UR6][R6.64+0x40] ;  /* 0x0000400606197981 */ /* 0x000ea8000c1e1900 */
[----:B------:R-:W2:Y:S01]  /*0980*/  LDG.E R26, desc[UR6][R6.64+0x80] ;  /* 0x00008006061a7981 */ /* 0x000ea2000c1e1900 */
[----:B-1----:R-:W-:-:S06]  /*0990*/  IMAD.WIDE R16, R17, 0x4, R8 ;  /* 0x0000000411107825 */ /* 0x002fcc00078e0208 */
[----:B------:R-:W2:Y:S04]  /*09a0*/  LDG.E R16, desc[UR6][R16.64] ;  /* 0x0000000610107981 */ /* 0x000ea8000c1e1900 */
[----:B------:R-:W2:Y:S01]  /*09b0*/  LDG.E R17, desc[UR6][R28.64+0x140] ;  /* 0x000140061c117981 */ /* 0x000ea2000c1e1900 */
[----:B---3--:R-:W-:-:S04]  /*09c0*/  IMAD.WIDE R20, R21, 0x4, R8 ;  /* 0x0000000415147825 */ /* 0x008fc800078e0208 */
[--C-:B----4-:R-:W-:Y:S01]  /*09d0*/  IMAD.WIDE R10, R11, 0x4, R8.reuse ;  /* 0x000000040b0a7825 */ /* 0x110fe200078e0208 */
[----:B------:R0:W3:Y:S03]  /*09e0*/  LDG.E R18, desc[UR6][R20.64] ;  /* 0x0000000614127981 */ /* 0x0000e6000c1e1900 */
[--C-:B-----5:R-:W-:Y:S01]  /*09f0*/  IMAD.WIDE R12, R13, 0x4, R8.reuse ;  /* 0x000000040d0c7825 */ /* 0x120fe200078e0208 */
[----:B------:R-:W4:Y:S04]  /*0a00*/  LDG.E R28, desc[UR6][R6.64+0xc0] ;  /* 0x0000c006061c7981 */ /* 0x000f28000c1e1900 */
[----:B------:R-:W5:Y:S01]  /*0a10*/  LDG.E R11, desc[UR6][R10.64] ;  /* 0x000000060a0b7981 */ /* 0x000f62000c1e1900 */
[----:B--2---:R-:W-:-:S03]  /*0a20*/  IMAD.WIDE R14, R15, 0x4, R8 ;  /* 0x000000040f0e7825 */ /* 0x004fc600078e0208 */
[----:B------:R-:W4:Y:S01]  /*0a30*/  LDG.E R13, desc[UR6][R12.64] ;  /* 0x000000060c0d7981 */ /* 0x000f22000c1e1900 */
[----:B0-----:R-:W-:-:S03]  /*0a40*/  IMAD.WIDE R20, R23, 0x4, R8 ;  /* 0x0000000417147825 */ /* 0x001fc600078e0208 */
[----:B------:R-:W2:Y:S04]  /*0a50*/  LDG.E R14, desc[UR6][R14.64] ;  /* 0x000000060e0e7981 */ /* 0x000ea8000c1e1900 */
[----:B------:R-:W2:Y:S04]  /*0a60*/  LDG.E R10, desc[UR6][R6.64+0x140] ;  /* 0x00014006060a7981 */ /* 0x000ea8000c1e1900 */
[----:B------:R-:W2:Y:S04]  /*0a70*/  LDG.E R20, desc[UR6][R20.64] ;  /* 0x0000000614147981 */ /* 0x000ea8000c1e1900 */
[----:B------:R-:W2:Y:S01]  /*0a80*/  LDG.E R23, desc[UR6][R6.64+0x1c0] ;  /* 0x0001c00606177981 */ /* 0x000ea2000c1e1900 */
[----:B------:R-:W-:-:S03]  /*0a90*/  FFMA R22, R27, R16, R22 ;  /* 0x000000101b167223 */ /* 0x000fc60000000016 */
[----:B------:R-:W2:Y:S01]  /*0aa0*/  LDG.E R27, desc[UR6][R6.64+0x100] ;  /* 0x00010006061b7981 */ /* 0x000ea2000c1e1900 */
[----:B------:R-:W-:-:S04]  /*0ab0*/  IMAD.WIDE R16, R17, 0x4, R8 ;  /* 0x0000000411107825 */ /* 0x000fc800078e0208 */
[----:B------:R-:W-:Y:S02]  /*0ac0*/  IMAD.WIDE R8, R19, 0x4, R8 ;  /* 0x0000000413087825 */ /* 0x000fe400078e0208 */
[----:B------:R-:W2:Y:S04]  /*0ad0*/  LDG.E R17, desc[UR6][R16.64] ;  /* 0x0000000610117981 */ /* 0x000ea8000c1e1900 */
[----:B------:R-:W2:Y:S04]  /*0ae0*/  LDG.E R19, desc[UR6][R6.64+0x180] ;  /* 0x0001800606137981 */ /* 0x000ea8000c1e1900 */
[----:B------:R-:W2:Y:S01]  /*0af0*/  LDG.E R8, desc[UR6][R8.64] ;  /* 0x0000000608087981 */ /* 0x000ea2000c1e1900 */
[----:B---3--:R-:W-:-:S04]  /*0b00*/  FFMA R25, R25, R18, R22 ;  /* 0x0000001219197223 */ /* 0x008fc80000000016 */
[----:B-----5:R-:W-:-:S04]  /*0b10*/  FFMA R11, R26, R11, R25 ;  /* 0x0000000b1a0b7223 */ /* 0x020fc80000000019 */
[----:B----4-:R-:W-:Y:S01]  /*0b20*/  FFMA R28, R28, R13, R11 ;  /* 0x0000000d1c1c7223 */ /* 0x010fe2000000000b */
[----:B------:R-:W-:-:S03]  /*0b30*/  IADD3 R4, PT, PT, R4, 0x80, RZ ;  /* 0x0000008004047810 */ /* 0x000fc60007ffe0ff */
[----:B--2---:R-:W-:-:S04]  /*0b40*/  FFMA R27, R27, R14, R28 ;  /* 0x0000000e1b1b7223 */ /* 0x004fc8000000001c */
[----:B------:R-:W-:-:S04]  /*0b50*/  FFMA R10, R10, R17, R27 ;  /* 0x000000110a0a7223 */ /* 0x000fc8000000001b */
[----:B------:R-:W-:-:S04]  /*0b60*/  FFMA R10, R19, R20, R10 ;  /* 0x00000014130a7223 */ /* 0x000fc8000000000a */
[----:B------:R-:W-:-:S07]  /*0b70*/  FFMA R22, R23, R8, R10 ;  /* 0x0000000817167223 */ /* 0x000fce000000000a */
.L_x_8:
[----:B------:R-:W-:Y:S05]  /*0b80*/  BSYNC.RECONVERGENT B2 ;  /* 0x0000000000027941 */ /* 0x000fea0003800200 */
.L_x_7:
[----:B------:R-:W-:Y:S05]  /*0b90*/  @!P1 BRA `(.L_x_6) ;  /* 0x0000000000c09947 */ /* 0x000fea0003800000 */
[----:B------:R-:W-:Y:S01]  /*0ba0*/  ISETP.GE.U32.AND P0, PT, R24, 0x4, PT ;  /* 0x000000041800780c */ /* 0x000fe20003f06070 */
[----:B------:R-:W-:Y:S01]  /*0bb0*/  BSSY.RECONVERGENT B2, `(.L_x_9) ;  /* 0x000001e000027945 */ /* 0x000fe20003800200 */
[----:B------:R-:W-:-:S04]  /*0bc0*/  LOP3.LUT R5, R5, 0x3, RZ, 0xc0, !PT ;  /* 0x0000000305057812 */ /* 0x000fc800078ec0ff */
[----:B------:R-:W-:-:S07]  /*0bd0*/  ISETP.NE.AND P1, PT, R5, RZ, PT ;  /* 0x000000ff0500720c */ /* 0x000fce0003f25270 */
[----:B------:R-:W-:Y:S06]  /*0be0*/  @!P0 BRA `(.L_x_10) ;  /* 0x0000000000688947 */ /* 0x000fec0003800000 */
[----:B------:R-:W0:Y:S08]  /*0bf0*/  LDC.64 R6, c[0x0][0x3a0] ;  /* 0x0000e800ff067b82 */ /* 0x000e300000000a00 */
[----:B------:R-:W1:Y:S01]  /*0c00*/  LDC.64 R8, c[0x0][0x398] ;  /* 0x0000e600ff087b82 */ /* 0x000e620000000a00 */
[----:B0-----:R-:W-:-:S07]  /*0c10*/  IMAD.WIDE R14, R4, 0x4, R6 ;  /* 0x00000004040e7825 */ /* 0x001fce00078e0206 */
[----:B------:R-:W0:Y:S01]  /*0c20*/  LDC.64 R6, c[0x0][0x388] ;  /* 0x0000e200ff067b82 */ /* 0x000e220000000a00 */
[----:B------:R-:W0:Y:S04]  /*0c30*/  LDG.E R17, desc[UR6][R14.64] ;  /* 0x000000060e117981 */ /* 0x000e28000c1e1900 */
[----:B------:R-:W2:Y:S04]  /*0c40*/  LDG.E R11, desc[UR6][R14.64+0x40] ;  /* 0x000040060e0b7981 */ /* 0x000ea8000c1e1900 */
[----:B------:R-:W3:Y:S04]  /*0c50*/  LDG.E R13, desc[UR6][R14.64+0x80] ;  /* 0x000080060e0d7981 */ /* 0x000ee8000c1e1900 */
[----:B------:R-:W4:Y:S01]  /*0c60*/  LDG.E R21, desc[UR6][R14.64+0xc0] ;  /* 0x0000c0060e157981 */ /* 0x000f22000c1e1900 */
[----:B-1----:R-:W-:-:S05]  /*0c70*/  IMAD.WIDE R8, R4, 0x4, R8 ;  /* 0x0000000404087825 */ /* 0x002fca00078e0208 */
[----:B------:R-:W5:Y:S04]  /*0c80*/  LDG.E R19, desc[UR6][R8.64] ;  /* 0x0000000608137981 */ /* 0x000f68000c1e1900 */
[----:B------:R-:W5:Y:S04]  /*0c90*/  LDG.E R18, desc[UR6][R8.64+0x40] ;  /* 0x0000400608127981 */ /* 0x000f68000c1e1900 */
[----:B------:R-:W5:Y:S04]  /*0ca0*/  LDG.E R15, desc[UR6][R8.64+0x80] ;  /* 0x00008006080f7981 */ /* 0x000f68000c1e1900 */
[----:B------:R-:W5:Y:S01]  /*0cb0*/  LDG.E R14, desc[UR6][R8.64+0xc0] ;  /* 0x0000c006080e7981 */ /* 0x000f62000c1e1900 */
[----:B0-----:R-:W-:-:S04]  /*0cc0*/  IMAD.WIDE R16, R17, 0x4, R6 ;  /* 0x0000000411107825 */ /* 0x001fc800078e0206 */
[--C-:B--2---:R-:W-:Y:S02]  /*0cd0*/  IMAD.WIDE R10, R11, 0x4, R6.reuse ;  /* 0x000000040b0a7825 */ /* 0x104fe400078e0206 */
[----:B------:R-:W5:Y:S02]  /*0ce0*/  LDG.E R16, desc[UR6][R16.64] ;  /* 0x0000000610107981 */ /* 0x000f64000c1e1900 */
[--C-:B---3--:R-:W-:Y:S02]  /*0cf0*/  IMAD.WIDE R12, R13, 0x4, R6.reuse ;  /* 0x000000040d0c7825 */ /* 0x108fe400078e0206 */
[----:B------:R-:W2:Y:S02]  /*0d00*/  LDG.E R10, desc[UR6][R10.64] ;  /* 0x000000060a0a7981 */ /* 0x000ea4000c1e1900 */
[----:B----4-:R-:W-:Y:S02]  /*0d10*/  IMAD.WIDE R6, R21, 0x4, R6 ;  /* 0x0000000415067825 */ /* 0x010fe400078e0206 */
[----:B------:R-:W3:Y:S04]  /*0d20*/  LDG.E R12, desc[UR6][R12.64] ;  /* 0x000000060c0c7981 */ /* 0x000ee8000c1e1900 */
[----:B------:R-:W4:Y:S01]  /*0d30*/  LDG.E R6, desc[UR6][R6.64] ;  /* 0x0000000606067981 */ /* 0x000f22000c1e1900 */
[----:B------:R-:W-:Y:S01]  /*0d40*/  IADD3 R4, PT, PT, R4, 0x40, RZ ;  /* 0x0000004004047810 */ /* 0x000fe20007ffe0ff */
[----:B-----5:R-:W-:-:S04]  /*0d50*/  FFMA R19, R19, R16, R22 ;  /* 0x0000001013137223 */ /* 0x020fc80000000016 */
[----:B--2---:R-:W-:-:S04]  /*0d60*/  FFMA R18, R18, R10, R19 ;  /* 0x0000000a12127223 */ /* 0x004fc80000000013 */
[----:B---3--:R-:W-:-:S04]  /*0d70*/  FFMA R15, R15, R12, R18 ;  /* 0x0000000c0f0f7223 */ /* 0x008fc80000000012 */
[----:B----4-:R-:W-:-:S07]  /*0d80*/  FFMA R22, R14, R6, R15 ;  /* 0x000000060e167223 */ /* 0x010fce000000000f */
.L_x_10:
[----:B------:R-:W-:Y:S05]  /*0d90*/  BSYNC.RECONVERGENT B2 ;  /* 0x0000000000027941 */ /* 0x000fea0003800200 */
.L_x_9:
[----:B------:R-:W-:Y:S05]  /*0da0*/  @!P1 BRA `(.L_x_6) ;  /* 0x00000000003c9947 */ /* 0x000fea0003800000 */
[----:B------:R-:W0:Y:S01]  /*0db0*/  LDC.64 R6, c[0x0][0x388] ;  /* 0x0000e200ff067b82 */ /* 0x000e220000000a00 */
[----:B------:R-:W-:-:S07]  /*0dc0*/  IADD3 R5, PT, PT, -R5, RZ, RZ ;  /* 0x000000ff05057210 */ /* 0x000fce0007ffe1ff */
[----:B------:R-:W1:Y:S08]  /*0dd0*/  LDC.64 R8, c[0x0][0x398] ;  /* 0x0000e600ff087b82 */ /* 0x000e700000000a00 */
[----:B------:R-:W2:Y:S02]  /*0de0*/  LDC.64 R10, c[0x0][0x3a0] ;  /* 0x0000e800ff0a7b82 */ /* 0x000ea40000000a00 */
.L_x_11:
[----:B--2---:R-:W-:-:S06]  /*0df0*/  IMAD.WIDE R14, R4, 0x4, R10 ;  /* 0x00000004040e7825 */ /* 0x004fcc00078e020a */
[----:B------:R-:W0:Y:S01]  /*0e00*/  LDG.E R15, desc[UR6][R14.64] ;  /* 0x000000060e0f7981 */ /* 0x000e22000c1e1900 */
[----:B-1----:R-:W-:-:S06]  /*0e10*/  IMAD.WIDE R12, R4, 0x4, R8 ;  /* 0x00000004040c7825 */ /* 0x002fcc00078e0208 */
[----:B------:R-:W2:Y:S01]  /*0e20*/  LDG.E R13, desc[UR6][R12.64] ;  /* 0x000000060c0d7981 */ /* 0x000ea2000c1e1900 */
[----:B------:R-:W-:Y:S01]  /*0e30*/  IADD3 R5, PT, PT, R5, 0x1, RZ ;  /* 0x0000000105057810 */ /* 0x000fe20007ffe0ff */
[----:B0-----:R-:W-:-:S06]  /*0e40*/  IMAD.WIDE R16, R15, 0x4, R6 ;  /* 0x000000040f107825 */ /* 0x001fcc00078e0206 */
[----:B------:R-:W2:Y:S01]  /*0e50*/  LDG.E R16, desc[UR6][R16.64] ;  /* 0x0000000610107981 */ /* 0x000ea2000c1e1900 */
[----:B------:R-:W-:Y:S02]  /*0e60*/  ISETP.NE.AND P0, PT, R5, RZ, PT ;  /* 0x000000ff0500720c */ /* 0x000fe40003f05270 */
[----:B------:R-:W-:Y:S01]  /*0e70*/  IADD3 R4, PT, PT, R4, 0x10, RZ ;  /* 0x0000001004047810 */ /* 0x000fe20007ffe0ff */
[----:B--2---:R-:W-:-:S10]  /*0e80*/  FFMA R22, R13, R16, R22 ;  /* 0x000000100d167223 */ /* 0x004fd40000000016 */
[----:B------:R-:W-:Y:S05]  /*0e90*/  @P0 BRA `(.L_x_11) ;  /* 0xfffffffc00d40947 */ /* 0x000fea000383ffff */
.L_x_6:
[----:B------:R-:W-:Y:S05]  /*0ea0*/  BSYNC.RECONVERGENT B1 ;  /* 0x0000000000017941 */ /* 0x000fea0003800200 */
.L_x_5:
[----:B------:R0:W-:Y:S02]  /*0eb0*/  STS [R3], R22 ;  /* 0x0000001603007388 */ /* 0x0001e40000000800 */
.L_x_1:
[----:B------:R-:W-:Y:S05]  /*0ec0*/  BSYNC.RECONVERGENT B0 ;  /* 0x0000000000007941 */ /* 0x000fea0003800200 */
.L_x_0:
[----:B------:R-:W-:Y:S01]  /*0ed0*/  BAR.SYNC.DEFER_BLOCKING 0x0 ;  /* 0x0000000000007b1d */ /* 0x000fe20000010000 */
[C---:B------:R-:W-:Y:S02]  /*0ee0*/  ISETP.GT.U32.AND P0, PT, R0.reuse, 0xf, PT ;  /* 0x0000000f0000780c */ /* 0x040fe40003f04070 */
[----:B------:R-:W-:-:S11]  /*0ef0*/  ISETP.GT.U32.AND P1, PT, R0, 0x7, PT ;  /* 0x000000070000780c */ /* 0x000fd60003f24070 */
[----:B------:R-:W-:Y:S04]  /*0f00*/  @!P0 LDS R4, [R3+0x40] ;  /* 0x0000400003048984 */ /* 0x000fe80000000800 */
[----:B------:R-:W1:Y:S02]  /*0f10*/  @!P0 LDS R5, [R3] ;  /* 0x0000000003058984 */ /* 0x000e640000000800 */
[----:B-1----:R-:W-:-:S05]  /*0f20*/  @!P0 FADD R4, R4, R5 ;  /* 0x0000000504048221 */ /* 0x002fca0000000000 */
[----:B------:R-:W-:Y:S01]  /*0f30*/  @!P0 STS [R3], R4 ;  /* 0x0000000403008388 */ /* 0x000fe20000000800 */
[----:B------:R-:W-:Y:S01]  /*0f40*/  BAR.SYNC.DEFER_BLOCKING 0x0 ;  /* 0x0000000000007b1d */ /* 0x000fe20000010000 */
[----:B------:R-:W-:-:S05]  /*0f50*/  ISETP.GT.U32.AND P0, PT, R0, 0x3, PT ;  /* 0x000000030000780c */ /* 0x000fca0003f04070 */
        /* <DEDUP_REMOVED lines=11> */
[----:B------:R-:W-:-:S05]  /*1010*/  ISETP.NE.AND P0, PT, R0, RZ, PT ;  /* 0x000000ff0000720c */ /* 0x000fca0003f05270 */
[----:B------:R-:W-:Y:S04]  /*1020*/  @!P1 LDS R4, [R3+0x8] ;  /* 0x0000080003049984 */ /* 0x000fe80000000800 */
[----:B------:R-:W1:Y:S02]  /*1030*/  @!P1 LDS R5, [R3] ;  /* 0x0000000003059984 */ /* 0x000e640000000800 */
[----:B-1----:R-:W-:-:S05]  /*1040*/  @!P1 FADD R4, R4, R5 ;  /* 0x0000000504049221 */ /* 0x002fca0000000000 */
[----:B------:R1:W-:Y:S01]  /*1050*/  @!P1 STS [R3], R4 ;  /* 0x0000000403009388 */ /* 0x0003e20000000800 */
[----:B------:R-:W-:Y:S06]  /*1060*/  BAR.SYNC.DEFER_BLOCKING 0x0 ;  /* 0x0000000000007b1d */ /* 0x000fec0000010000 */
[----:B------:R-:W-:Y:S05]  /*1070*/  @P0 EXIT ;  /* 0x000000000000094d */ /* 0x000fea0003800000 */
[----:B------:R-:W2:Y:S01]  /*1080*/  S2UR UR5, SR_CgaCtaId ;  /* 0x00000000000579c3 */ /* 0x000ea20000008800 */
[----:B------:R-:W-:Y:S01]  /*1090*/  UMOV UR4, 0x400 ;  /* 0x0000040000047882 */ /* 0x000fe20000000000 */
[----:B------:R-:W-:Y:S01]  /*10a0*/  LDS R5, [R3] ;  /* 0x0000000003057984 */ /* 0x000fe20000000800 */
[----:B--2---:R-:W-:-:S09]  /*10b0*/  ULEA UR4, UR5, UR4, 0x18 ;  /* 0x0000000405047291 */ /* 0x004fd2000f8ec0ff */
[----:B------:R-:W2:Y:S02]  /*10c0*/  LDS R0, [UR4+0x4] ;  /* 0x00000404ff007984 */ /* 0x000ea40008000800 */
[----:B--2---:R-:W-:Y:S02]  /*10d0*/  FADD R0, R0, R5 ;  /* 0x0000000500007221 */ /* 0x004fe40000000000 */
[----:B-1----:R-:W1:Y:S03]  /*10e0*/  LDC.64 R4, c[0x0][0x380] ;  /* 0x0000e000ff047b82 */ /* 0x002e660000000a00 */
[----:B------:R-:W-:Y:S04]  /*10f0*/  STS [R3], R0 ;  /* 0x0000000003007388 */ /* 0x000fe80000000800 */
[----:B------:R-:W2:Y:S01]  /*1100*/  LDS R7, [UR4] ;  /* 0x00000004ff077984 */ /* 0x000ea20008000800 */
[----:B-1----:R-:W-:-:S05]  /*1110*/  IMAD.WIDE R4, R2, 0x4, R4 ;  /* 0x0000000402047825 */ /* 0x002fca00078e0204 */
[----:B--2---:R-:W-:Y:S01]  /*1120*/  STG.E desc[UR6][R4.64], R7 ;  /* 0x0000000704007986 */ /* 0x004fe2000c101906 */
[----:B------:R-:W-:Y:S05]  /*1130*/  EXIT ;  /* 0x000000000000794d */ /* 0x000fea0003800000 */
.L_x_12:
[----:B------:R-:W-:-:S00]  /*1140*/  BRA `(.L_x_12) ;  /* 0xfffffffc00fc7947 */ /* 0x000fc0000383ffff */
[----:B------:R-:W-:-:S00]  /*1150*/  NOP ;  /* 0x0000000000007918 */ /* 0x000fc00000000000 */
        /* <DEDUP_REMOVED lines=10> */
.L_x_13:


//--------------------- .nv.shared._Z16loadBalancedSpMVPfS_PiS_S0_ --------------------------
	.section	.nv.shared._Z16loadBalancedSpMVPfS_PiS_S0_,"aw",@nobits
	.sectionflags	@""
	.align	16
	.zero		1024


//--------------------- .nv.shared.reserved.0     --------------------------
	.section	.nv.shared.reserved.0,"aw",@nobits
	.weak		__nv_reservedSMEM_offset_0_alias
	.size		__nv_reservedSMEM_offset_0_alias, 0, 64
	.other		__nv_reservedSMEM_offset_0_alias,@"STO_CUDA_RESERVED_SHARED STV_DEFAULT"
__nv_reservedSMEM_offset_0_alias:
	.zero		0
	.zero		64


//--------------------- .nv.constant0._Z16loadBalancedSpMVPfS_PiS_S0_ --------------------------
	.section	.nv.constant0._Z16loadBalancedSpMVPfS_PiS_S0_,"a",@progbits
	.sectionflags	@""
	.align	4
.nv.constant0._Z16loadBalancedSpMVPfS_PiS_S0_:
	.zero		936


//--------------------- SYMBOLS --------------------------

	.type		.nv.reservedSmem.offset0,@object
	.size		.nv.reservedSmem.offset0,0x4
	.type		.nv.reservedSmem.cap,@object
	.size		.nv.reservedSmem.cap,0x4
